//
// Generated by NVIDIA NVVM Compiler
//
// Compiler Build ID: CL-36424714
// Cuda compilation tools, release 13.0, V13.0.88
// Based on NVVM 20.0.0
//

.version 9.0
.target sm_100
.address_size 64

	// .globl	_Z10stencil_1dPiS_
// _ZZ10stencil_1dPiS_E4temp has been demoted

.visible .entry _Z10stencil_1dPiS_(
	.param .u64 .ptr .align 1 _Z10stencil_1dPiS__param_0,
	.param .u64 .ptr .align 1 _Z10stencil_1dPiS__param_1
)
{
	.reg .pred 	%p<2>;
	.reg .b32 	%r<24>;
	.reg .b64 	%rd<9>;
	// demoted variable
	.shared .align 4 .b8 _ZZ10stencil_1dPiS_E4temp[16408];
	ld.param.u64 	%rd3, [_Z10stencil_1dPiS__param_0];
	ld.param.u64 	%rd2, [_Z10stencil_1dPiS__param_1];
	cvta.to.global.u64 	%rd4, %rd3;
	mov.u32 	%r3, %tid.x;
	mov.u32 	%r4, %ctaid.x;
	mov.u32 	%r5, %ntid.x;
	mad.lo.s32 	%r1, %r4, %r5, %r3;
	mul.wide.s32 	%rd5, %r1, 4;
	add.s64 	%rd1, %rd4, %rd5;
	ld.global.u32 	%r6, [%rd1];
	shl.b32 	%r7, %r3, 2;
	mov.u32 	%r8, _ZZ10stencil_1dPiS_E4temp;
	add.s32 	%r2, %r8, %r7;
	st.shared.u32 	[%r2+12], %r6;
	setp.gt.u32 	%p1, %r3, 2;
	@%p1 bra 	$L__BB0_2;
	ld.global.u32 	%r9, [%rd1+-12];
	st.shared.u32 	[%r2], %r9;
	ld.global.u32 	%r10, [%rd1+64];
	st.shared.u32 	[%r2+76], %r10;
$L__BB0_2:
	bar.sync 	0;
	ld.shared.u32 	%r11, [%r2];
	ld.shared.u32 	%r12, [%r2+4];
	add.s32 	%r13, %r12, %r11;
	ld.shared.u32 	%r14, [%r2+8];
	add.s32 	%r15, %r14, %r13;
	ld.shared.u32 	%r16, [%r2+12];
	add.s32 	%r17, %r16, %r15;
	ld.shared.u32 	%r18, [%r2+16];
	add.s32 	%r19, %r18, %r17;
	ld.shared.u32 	%r20, [%r2+20];
	add.s32 	%r21, %r20, %r19;
	ld.shared.u32 	%r22, [%r2+24];
	add.s32 	%r23, %r22, %r21;
	cvta.to.global.u64 	%rd6, %rd2;
	add.s64 	%rd8, %rd6, %rd5;
	st.global.u32 	[%rd8], %r23;
	ret;

}


// ===== COMPILED SASS (sm_100) =====

	.target	sm_100

	.elftype	@"ET_EXEC"


//--------------------- .note.nv.tkinfo           --------------------------
	.section	.note.nv.tkinfo,"",@"SHT_NOTE"
	.sectionflags	@"SHF_NOTE_NV_TKINFO"
	.tkinfo
        /*0018*/ 	.word	0x00000002
        /*0030*/ 	.string	""
        /*0030*/ 	.string	"ptxas"
        /*0030*/ 	.string	"Cuda compilation tools, release 13.0, V13.0.88"
        /*0030*/ 	.string	"Build cuda_13.0.r13.0/compiler.36424714_0"
        /*0030*/ 	.string	"-arch sm_100 -m 64 "



//--------------------- .note.nv.cuinfo           --------------------------
	.section	.note.nv.cuinfo,"",@"SHT_NOTE"
	.sectionflags	@"SHF_NOTE_NV_CUINFO"
        /*0018*/ 	.short	0x0002
        /*001a*/ 	.short	0x0064
        /*001c*/ 	.short	0x0082
	.zero		2


//--------------------- .nv.info                  --------------------------
	.section	.nv.info,"",@"SHT_CUDA_INFO"
	.align	4


	//----- nvinfo : EIATTR_REGCOUNT
	.align		4
        /*0000*/ 	.byte	0x04, 0x2f
        /*0002*/ 	.short	(.L_1 - .L_0)
	.align		4
.L_0:
        /*0004*/ 	.word	index@(_Z10stencil_1dPiS_)
        /*0008*/ 	.word	0x00000011


	//----- nvinfo : EIATTR_FRAME_SIZE
	.align		4
.L_1:
        /*000c*/ 	.byte	0x04, 0x11
        /*000e*/ 	.short	(.L_3 - .L_2)
	.align		4
.L_2:
        /*0010*/ 	.word	index@(_Z10stencil_1dPiS_)
        /*0014*/ 	.word	0x00000000


	//----- nvinfo : EIATTR_MIN_STACK_SIZE
	.align		4
.L_3:
        /*0018*/ 	.byte	0x04, 0x12
        /*001a*/ 	.short	(.L_5 - .L_4)
	.align		4
.L_4:
        /*001c*/ 	.word	index@(_Z10stencil_1dPiS_)
        /*0020*/ 	.word	0x00000000
.L_5:


//--------------------- .nv.compat                --------------------------
	.section	.nv.compat,"",@"SHT_CUDA_COMPAT_INFO"
	.align	4
        /*0000*/ 	.byte	0x02, 0x09, 0x00, 0x00, 0x02, 0x02, 0x01, 0x00, 0x02, 0x05, 0x05, 0x00, 0x03, 0x07, 0x01, 0x01
        /*0010*/ 	.byte	0x02, 0x03, 0x00, 0x00, 0x02, 0x06, 0x01, 0x00, 0x04, 0x0b, 0x08, 0x00, 0x09, 0x00, 0x00, 0x00
        /*0020*/ 	.byte	0x00, 0x00, 0x00, 0x00


//--------------------- .nv.info._Z10stencil_1dPiS_ --------------------------
	.section	.nv.info._Z10stencil_1dPiS_,"",@"SHT_CUDA_INFO"
	.sectionflags	@""
	.align	4


	//----- nvinfo : EIATTR_CUDA_API_VERSION
	.align		4
        /*0000*/ 	.byte	0x04, 0x37
        /*0002*/ 	.short	(.L_7 - .L_6)
.L_6:
        /*0004*/ 	.word	0x00000082


	//----- nvinfo : EIATTR_KPARAM_INFO
	.align		4
.L_7:
        /*0008*/ 	.byte	0x04, 0x17
        /*000a*/ 	.short	(.L_9 - .L_8)
.L_8:
        /*000c*/ 	.word	0x00000000
        /*0010*/ 	.short	0x0001
        /*0012*/ 	.short	0x0008
        /*0014*/ 	.byte	0x00, 0xf5, 0x21, 0x00


	//----- nvinfo : EIATTR_KPARAM_INFO
	.align		4
.L_9:
        /*0018*/ 	.byte	0x04, 0x17
        /*001a*/ 	.short	(.L_11 - .L_10)
.L_10:
        /*001c*/ 	.word	0x00000000
        /*0020*/ 	.short	0x0000
        /*0022*/ 	.short	0x0000
        /*0024*/ 	.byte	0x00, 0xf5, 0x21, 0x00


	//----- nvinfo : EIATTR_SPARSE_MMA_MASK
	.align		4
.L_11:
        /*0028*/ 	.byte	0x03, 0x50
        /*002a*/ 	.short	0x0000


	//----- nvinfo : EIATTR_MAXREG_COUNT
	.align		4
        /*002c*/ 	.byte	0x03, 0x1b
        /*002e*/ 	.short	0x00ff


	//----- nvinfo : EIATTR_NUM_BARRIERS
	.align		4
        /*0030*/ 	.byte	0x02, 0x4c
        /*0032*/ 	.byte	0x01
	.zero		1


	//----- nvinfo : EIATTR_MERCURY_ISA_VERSION
	.align		4
        /*0034*/ 	.byte	0x03, 0x5f
        /*0036*/ 	.short	0x0101


	//----- nvinfo : EIATTR_VRC_CTA_INIT_COUNT
	.align		4
        /*0038*/ 	.byte	0x02, 0x4a
	.zero		1
	.zero		1


	//----- nvinfo : EIATTR_EXIT_INSTR_OFFSETS
	.align		4
        /*003c*/ 	.byte	0x04, 0x1c
        /*003e*/ 	.short	(.L_13 - .L_12)


	//   ....[0]....
.L_12:
        /*0040*/ 	.word	0x00000210


	//----- nvinfo : EIATTR_CBANK_PARAM_SIZE
	.align		4
.L_13:
        /*0044*/ 	.byte	0x03, 0x19
        /*0046*/ 	.short	0x0010


	//----- nvinfo : EIATTR_PARAM_CBANK
	.align		4
        /*0048*/ 	.byte	0x04, 0x0a
        /*004a*/ 	.short	(.L_15 - .L_14)
	.align		4
.L_14:
        /*004c*/ 	.word	index@(.nv.constant0._Z10stencil_1dPiS_)
        /*0050*/ 	.short	0x0380
        /*0052*/ 	.short	0x0010


	//----- nvinfo : EIATTR_SW_WAR
	.align		4
.L_15:
        /*0054*/ 	.byte	0x04, 0x36
        /*0056*/ 	.short	(.L_17 - .L_16)
.L_16:
        /*0058*/ 	.word	0x00000008
.L_17:


//--------------------- .nv.callgraph             --------------------------
	.section	.nv.callgraph,"",@"SHT_CUDA_CALLGRAPH"
	.align	4
	.sectionentsize	8
	.align		4
        /*0000*/ 	.word	0x00000000
	.align		4
        /*0004*/ 	.word	0xffffffff
	.align		4
        /*0008*/ 	.word	0x00000000
	.align		4
        /*000c*/ 	.word	0xfffffffe
	.align		4
        /*0010*/ 	.word	0x00000000
	.align		4
        /*0014*/ 	.word	0xfffffffd
	.align		4
        /*0018*/ 	.word	0x00000000
	.align		4
        /*001c*/ 	.word	0xfffffffc


//--------------------- .text._Z10stencil_1dPiS_  --------------------------
	.section	.text._Z10stencil_1dPiS_,"ax",@progbits
	.align	128
        .global         _Z10stencil_1dPiS_
        .type           _Z10stencil_1dPiS_,@function
        .size           _Z10stencil_1dPiS_,(.L_x_1 - _Z10stencil_1dPiS_)
        .other          _Z10stencil_1dPiS_,@"STO_CUDA_ENTRY STV_DEFAULT"
_Z10stencil_1dPiS_:
.text._Z10stencil_1dPiS_:
[----:B------:R-:W-:Y:S01]  /*0000*/  LDC R1, c[0x0][0x37c] ;  /* 0x0000df00ff017b82 */ /* 0x000fe20000000800 */
[----:B------:R-:W0:Y:S07]  /*0010*/  S2R R7, SR_TID.X ;  /* 0x0000000000077919 */ /* 0x000e2e0000002100 */
[----:B------:R-:W1:Y:S01]  /*0020*/  S2UR UR4, SR_CTAID.X ;  /* 0x00000000000479c3 */ /* 0x000e620000002500 */
[----:B------:R-:W2:Y:S07]  /*0030*/  LDCU.64 UR6, c[0x0][0x358] ;  /* 0x00006b00ff0677ac */ /* 0x000eae0008000a00 */
[----:B------:R-:W1:Y:S08]  /*0040*/  LDC R0, c[0x0][0x360] ;  /* 0x0000d800ff007b82 */ /* 0x000e700000000800 */
[----:B------:R-:W3:Y:S01]  /*0050*/  LDC.64 R2, c[0x0][0x380] ;  /* 0x0000e000ff027b82 */ /* 0x000ee20000000a00 */
[----:B0-----:R-:W-:Y:S01]  /*0060*/  ISETP.GT.U32.AND P0, PT, R7, 0x2, PT ;  /* 0x000000020700780c */ /* 0x001fe20003f04070 */
[----:B-1----:R-:W-:-:S04]  /*0070*/  IMAD R5, R0, UR4, R7 ;  /* 0x0000000400057c24 */ /* 0x002fc8000f8e0207 */
[----:B---3--:R-:W-:-:S05]  /*0080*/  IMAD.WIDE R2, R5, 0x4, R2 ;  /* 0x0000000405027825 */ /* 0x008fca00078e0202 */
[----:B--2---:R-:W2:Y:S04]  /*0090*/  LDG.E R0, desc[UR6][R2.64] ;  /* 0x0000000602007981 */ /* 0x004ea8000c1e1900 */
[----:B------:R-:W3:Y:S04]  /*00a0*/  @!P0 LDG.E R4, desc[UR6][R2.64+-0xc] ;  /* 0xfffff40602048981 */ /* 0x000ee8000c1e1900 */
[----:B------:R0:W4:Y:S01]  /*00b0*/  @!P0 LDG.E R6, desc[UR6][R2.64+0x40] ;  /* 0x0000400602068981 */ /* 0x000122000c1e1900 */
[----:B------:R-:W1:Y:S01]  /*00c0*/  S2UR UR5, SR_CgaCtaId ;  /* 0x00000000000579c3 */ /* 0x000e620000008800 */
[----:B------:R-:W-:-:S07]  /*00d0*/  UMOV UR4, 0x400 ;  /* 0x0000040000047882 */ /* 0x000fce0000000000 */
[----:B0-----:R-:W0:Y:S01]  /*00e0*/  LDC.64 R2, c[0x0][0x388] ;  /* 0x0000e200ff027b82 */ /* 0x001e220000000a00 */
[----:B-1----:R-:W-:-:S06]  /*00f0*/  ULEA UR4, UR5, UR4, 0x18 ;  /* 0x0000000405047291 */ /* 0x002fcc000f8ec0ff */
[----:B------:R-:W-:Y:S01]  /*0100*/  LEA R7, R7, UR4, 0x2 ;  /* 0x0000000407077c11 */ /* 0x000fe2000f8e10ff */
[----:B0-----:R-:W-:-:S04]  /*0110*/  IMAD.WIDE R2, R5, 0x4, R2 ;  /* 0x0000000405027825 */ /* 0x001fc800078e0202 */
[----:B--2---:R-:W-:Y:S04]  /*0120*/  STS [R7+0xc], R0 ;  /* 0x00000c0007007388 */ /* 0x004fe80000000800 */
[----:B---3--:R-:W-:Y:S04]  /*0130*/  @!P0 STS [R7], R4 ;  /* 0x0000000407008388 */ /* 0x008fe80000000800 */
[----:B----4-:R-:W-:Y:S01]  /*0140*/  @!P0 STS [R7+0x4c], R6 ;  /* 0x00004c0607008388 */ /* 0x010fe20000000800 */
[----:B------:R-:W-:Y:S06]  /*0150*/  BAR.SYNC.DEFER_BLOCKING 0x0 ;  /* 0x0000000000007b1d */ /* 0x000fec0000010000 */
[----:B------:R-:W-:Y:S04]  /*0160*/  LDS R8, [R7] ;  /* 0x0000000007087984 */ /* 0x000fe80000000800 */
[----:B------:R-:W-:Y:S04]  /*0170*/  LDS R9, [R7+0x4] ;  /* 0x0000040007097984 */ /* 0x000fe80000000800 */
[----:B------:R-:W0:Y:S04]  /*0180*/  LDS R10, [R7+0x8] ;  /* 0x00000800070a7984 */ /* 0x000e280000000800 */
[----:B------:R-:W-:Y:S04]  /*0190*/  LDS R11, [R7+0xc] ;  /* 0x00000c00070b7984 */ /* 0x000fe80000000800 */
[----:B------:R-:W1:Y:S04]  /*01a0*/  LDS R12, [R7+0x10] ;  /* 0x00001000070c7984 */ /* 0x000e680000000800 */
[----:B------:R-:W-:Y:S04]  /*01b0*/  LDS R13, [R7+0x14] ;  /* 0x00001400070d7984 */ /* 0x000fe80000000800 */
[----:B------:R-:W2:Y:S01]  /*01c0*/  LDS R14, [R7+0x18] ;  /* 0x00001800070e7984 */ /* 0x000ea20000000800 */
[----:B0-----:R-:W-:-:S04]  /*01d0*/  IADD3 R8, PT, PT, R10, R9, R8 ;  /* 0x000000090a087210 */ /* 0x001fc80007ffe008 */
[----:B-1----:R-:W-:-:S04]  /*01e0*/  IADD3 R8, PT, PT, R12, R11, R8 ;  /* 0x0000000b0c087210 */ /* 0x002fc80007ffe008 */
[----:B--2---:R-:W-:-:S05]  /*01f0*/  IADD3 R13, PT, PT, R14, R13, R8 ;  /* 0x0000000d0e0d7210 */ /* 0x004fca0007ffe008 */
[----:B------:R-:W-:Y:S01]  /*0200*/  STG.E desc[UR6][R2.64], R13 ;  /* 0x0000000d02007986 */ /* 0x000fe2000c101906 */
[----:B------:R-:W-:Y:S05]  /*0210*/  EXIT ;  /* 0x000000000000794d */ /* 0x000fea0003800000 */
.L_x_0:
[----:B------:R-:W-:-:S00]  /*0220*/  BRA `(.L_x_0) ;  /* 0xfffffffc00fc7947 */ /* 0x000fc0000383ffff */
[----:B------:R-:W-:-:S00]  /*0230*/  NOP ;  /* 0x0000000000007918 */ /* 0x000fc00000000000 */
        /* <DEDUP_REMOVED lines=12> */
.L_x_1:


//--------------------- .nv.shared._Z10stencil_1dPiS_ --------------------------
	.section	.nv.shared._Z10stencil_1dPiS_,"aw",@nobits
	.sectionflags	@""
	.align	4
.nv.shared._Z10stencil_1dPiS_:
	.zero		17432


//--------------------- .nv.shared.reserved.0     --------------------------
	.section	.nv.shared.reserved.0,"aw",@nobits
	.weak		__nv_reservedSMEM_offset_0_alias
	.size		__nv_reservedSMEM_offset_0_alias, 0, 64
	.other		__nv_reservedSMEM_offset_0_alias,@"STO_CUDA_RESERVED_SHARED STV_DEFAULT"
__nv_reservedSMEM_offset_0_alias:
	.zero		0
	.zero		64


//--------------------- .nv.constant0._Z10stencil_1dPiS_ --------------------------
	.section	.nv.constant0._Z10stencil_1dPiS_,"a",@progbits
	.sectionflags	@""
	.align	4
.nv.constant0._Z10stencil_1dPiS_:
	.zero		912


//--------------------- SYMBOLS --------------------------

	.type		.nv.reservedSmem.offset0,@object
	.size		.nv.reservedSmem.offset0,0x4
	.type		.nv.reservedSmem.cap,@object
	.size		.nv.reservedSmem.cap,0x4
